//
// Generated by NVIDIA NVVM Compiler
//
// Compiler Build ID: CL-36424714
// Cuda compilation tools, release 13.0, V13.0.88
// Based on NVVM 20.0.0
//

.version 9.0
.target sm_100
.address_size 64

	// .globl	_Z33affine_grid_generator_kernel_fp16PKfS0_P6__halfiii

.visible .entry _Z33affine_grid_generator_kernel_fp16PKfS0_P6__halfiii(
	.param .u64 .ptr .align 1 _Z33affine_grid_generator_kernel_fp16PKfS0_P6__halfiii_param_0,
	.param .u64 .ptr .align 1 _Z33affine_grid_generator_kernel_fp16PKfS0_P6__halfiii_param_1,
	.param .u64 .ptr .align 1 _Z33affine_grid_generator_kernel_fp16PKfS0_P6__halfiii_param_2,
	.param .u32 _Z33affine_grid_generator_kernel_fp16PKfS0_P6__halfiii_param_3,
	.param .u32 _Z33affine_grid_generator_kernel_fp16PKfS0_P6__halfiii_param_4,
	.param .u32 _Z33affine_grid_generator_kernel_fp16PKfS0_P6__halfiii_param_5
)
{
	.reg .pred 	%p<4>;
	.reg .b16 	%rs<3>;
	.reg .b32 	%r<13>;
	.reg .b32 	%f<23>;
	.reg .b64 	%rd<7>;

	ld.param.u64 	%rd1, [_Z33affine_grid_generator_kernel_fp16PKfS0_P6__halfiii_param_1];
	ld.param.u64 	%rd2, [_Z33affine_grid_generator_kernel_fp16PKfS0_P6__halfiii_param_2];
	ld.param.u32 	%r3, [_Z33affine_grid_generator_kernel_fp16PKfS0_P6__halfiii_param_4];
	ld.param.u32 	%r4, [_Z33affine_grid_generator_kernel_fp16PKfS0_P6__halfiii_param_5];
	mov.u32 	%r5, %ctaid.y;
	mov.u32 	%r6, %ntid.y;
	mov.u32 	%r7, %tid.y;
	mad.lo.s32 	%r1, %r5, %r6, %r7;
	mov.u32 	%r8, %ctaid.x;
	mov.u32 	%r9, %ntid.x;
	mov.u32 	%r10, %tid.x;
	mad.lo.s32 	%r2, %r8, %r9, %r10;
	setp.ge.s32 	%p1, %r1, %r3;
	setp.ge.s32 	%p2, %r2, %r4;
	or.pred  	%p3, %p1, %p2;
	@%p3 bra 	$L__BB0_2;
	cvta.to.global.u64 	%rd3, %rd1;
	cvta.to.global.u64 	%rd4, %rd2;
	cvt.rn.f32.s32 	%f3, %r2;
	add.f32 	%f4, %f3, 0f3F000000;
	cvt.rn.f32.s32 	%f5, %r4;
	div.rn.f32 	%f6, %f4, %f5;
	cvt.rn.f32.u32 	%f7, %r1;
	add.f32 	%f8, %f7, 0f3F000000;
	cvt.rn.f32.u32 	%f9, %r3;
	div.rn.f32 	%f10, %f8, %f9;
	ld.global.f32 	%f11, [%rd3];
	ld.global.f32 	%f12, [%rd3+4];
	mul.f32 	%f13, %f10, %f12;
	fma.rn.f32 	%f14, %f6, %f11, %f13;
	ld.global.f32 	%f15, [%rd3+8];
	add.f32 	%f16, %f15, %f14;
	ld.global.f32 	%f17, [%rd3+12];
	ld.global.f32 	%f18, [%rd3+16];
	mul.f32 	%f19, %f10, %f18;
	fma.rn.f32 	%f20, %f6, %f17, %f19;
	ld.global.f32 	%f21, [%rd3+20];
	add.f32 	%f22, %f21, %f20;
	fma.rn.f32 	%f1, %f16, 0f40000000, 0fBF800000;
	fma.rn.f32 	%f2, %f22, 0f40000000, 0fBF800000;
	// begin inline asm
	{  cvt.rn.f16.f32 %rs1, %f1;}

	// end inline asm
	mad.lo.s32 	%r11, %r4, %r1, %r2;
	shl.b32 	%r12, %r11, 1;
	mul.wide.s32 	%rd5, %r12, 2;
	add.s64 	%rd6, %rd4, %rd5;
	st.global.u16 	[%rd6], %rs1;
	// begin inline asm
	{  cvt.rn.f16.f32 %rs2, %f2;}

	// end inline asm
	st.global.u16 	[%rd6+2], %rs2;
$L__BB0_2:
	ret;

}


// ===== COMPILED SASS (sm_100) =====

	.target	sm_100

	.elftype	@"ET_EXEC"


//--------------------- .note.nv.tkinfo           --------------------------
	.section	.note.nv.tkinfo,"",@"SHT_NOTE"
	.sectionflags	@"SHF_NOTE_NV_TKINFO"
	.tkinfo
        /*0018*/ 	.word	0x00000002
        /*0030*/ 	.string	""
        /*0030*/ 	.string	"ptxas"
        /*0030*/ 	.string	"Cuda compilation tools, release 13.0, V13.0.88"
        /*0030*/ 	.string	"Build cuda_13.0.r13.0/compiler.36424714_0"
        /*0030*/ 	.string	"-arch sm_100 -m 64 "



//--------------------- .note.nv.cuinfo           --------------------------
	.section	.note.nv.cuinfo,"",@"SHT_NOTE"
	.sectionflags	@"SHF_NOTE_NV_CUINFO"
        /*0018*/ 	.short	0x0002
        /*001a*/ 	.short	0x0064
        /*001c*/ 	.short	0x0082
	.zero		2


//--------------------- .nv.info                  --------------------------
	.section	.nv.info,"",@"SHT_CUDA_INFO"
	.align	4


	//----- nvinfo : EIATTR_REGCOUNT
	.align		4
        /*0000*/ 	.byte	0x04, 0x2f
        /*0002*/ 	.short	(.L_1 - .L_0)
	.align		4
.L_0:
        /*0004*/ 	.word	index@(_Z33affine_grid_generator_kernel_fp16PKfS0_P6__halfiii)
        /*0008*/ 	.word	0x00000016


	//----- nvinfo : EIATTR_FRAME_SIZE
	.align		4
.L_1:
        /*000c*/ 	.byte	0x04, 0x11
        /*000e*/ 	.short	(.L_3 - .L_2)
	.align		4
.L_2:
        /*0010*/ 	.word	index@($__internal_0_$__cuda_sm3x_div_rn_noftz_f32_slowpath)
        /*0014*/ 	.word	0x00000000


	//----- nvinfo : EIATTR_FRAME_SIZE
	.align		4
.L_3:
        /*0018*/ 	.byte	0x04, 0x11
        /*001a*/ 	.short	(.L_5 - .L_4)
	.align		4
.L_4:
        /*001c*/ 	.word	index@(_Z33affine_grid_generator_kernel_fp16PKfS0_P6__halfiii)
        /*0020*/ 	.word	0x00000000


	//----- nvinfo : EIATTR_MIN_STACK_SIZE
	.align		4
.L_5:
        /*0024*/ 	.byte	0x04, 0x12
        /*0026*/ 	.short	(.L_7 - .L_6)
	.align		4
.L_6:
        /*0028*/ 	.word	index@(_Z33affine_grid_generator_kernel_fp16PKfS0_P6__halfiii)
        /*002c*/ 	.word	0x00000000
.L_7:


//--------------------- .nv.compat                --------------------------
	.section	.nv.compat,"",@"SHT_CUDA_COMPAT_INFO"
	.align	4
        /*0000*/ 	.byte	0x02, 0x09, 0x00, 0x00, 0x02, 0x02, 0x01, 0x00, 0x02, 0x05, 0x05, 0x00, 0x03, 0x07, 0x01, 0x01
        /*0010*/ 	.byte	0x02, 0x03, 0x00, 0x00, 0x02, 0x06, 0x01, 0x00, 0x04, 0x0b, 0x08, 0x00, 0x01, 0x00, 0x00, 0x00
        /*0020*/ 	.byte	0x00, 0x00, 0x00, 0x00


//--------------------- .nv.info._Z33affine_grid_generator_kernel_fp16PKfS0_P6__halfiii --------------------------
	.section	.nv.info._Z33affine_grid_generator_kernel_fp16PKfS0_P6__halfiii,"",@"SHT_CUDA_INFO"
	.sectionflags	@""
	.align	4


	//----- nvinfo : EIATTR_CUDA_API_VERSION
	.align		4
        /*0000*/ 	.byte	0x04, 0x37
        /*0002*/ 	.short	(.L_9 - .L_8)
.L_8:
        /*0004*/ 	.word	0x00000082


	//----- nvinfo : EIATTR_KPARAM_INFO
	.align		4
.L_9:
        /*0008*/ 	.byte	0x04, 0x17
        /*000a*/ 	.short	(.L_11 - .L_10)
.L_10:
        /*000c*/ 	.word	0x00000000
        /*0010*/ 	.short	0x0005
        /*0012*/ 	.short	0x0020
        /*0014*/ 	.byte	0x00, 0xf0, 0x11, 0x00


	//----- nvinfo : EIATTR_KPARAM_INFO
	.align		4
.L_11:
        /*0018*/ 	.byte	0x04, 0x17
        /*001a*/ 	.short	(.L_13 - .L_12)
.L_12:
        /*001c*/ 	.word	0x00000000
        /*0020*/ 	.short	0x0004
        /*0022*/ 	.short	0x001c
        /*0024*/ 	.byte	0x00, 0xf0, 0x11, 0x00


	//----- nvinfo : EIATTR_KPARAM_INFO
	.align		4
.L_13:
        /*0028*/ 	.byte	0x04, 0x17
        /*002a*/ 	.short	(.L_15 - .L_14)
.L_14:
        /*002c*/ 	.word	0x00000000
        /*0030*/ 	.short	0x0003
        /*0032*/ 	.short	0x0018
        /*0034*/ 	.byte	0x00, 0xf0, 0x11, 0x00


	//----- nvinfo : EIATTR_KPARAM_INFO
	.align		4
.L_15:
        /*0038*/ 	.byte	0x04, 0x17
        /*003a*/ 	.short	(.L_17 - .L_16)
.L_16:
        /*003c*/ 	.word	0x00000000
        /*0040*/ 	.short	0x0002
        /*0042*/ 	.short	0x0010
        /*0044*/ 	.byte	0x00, 0xf5, 0x21, 0x00


	//----- nvinfo : EIATTR_KPARAM_INFO
	.align		4
.L_17:
        /*0048*/ 	.byte	0x04, 0x17
        /*004a*/ 	.short	(.L_19 - .L_18)
.L_18:
        /*004c*/ 	.word	0x00000000
        /*0050*/ 	.short	0x0001
        /*0052*/ 	.short	0x0008
        /*0054*/ 	.byte	0x00, 0xf5, 0x21, 0x00


	//----- nvinfo : EIATTR_KPARAM_INFO
	.align		4
.L_19:
        /*0058*/ 	.byte	0x04, 0x17
        /*005a*/ 	.short	(.L_21 - .L_20)
.L_20:
        /*005c*/ 	.word	0x00000000
        /*0060*/ 	.short	0x0000
        /*0062*/ 	.short	0x0000
        /*0064*/ 	.byte	0x00, 0xf5, 0x21, 0x00


	//----- nvinfo : EIATTR_SPARSE_MMA_MASK
	.align		4
.L_21:
        /*0068*/ 	.byte	0x03, 0x50
        /*006a*/ 	.short	0x0000


	//----- nvinfo : EIATTR_MAXREG_COUNT
	.align		4
        /*006c*/ 	.byte	0x03, 0x1b
        /*006e*/ 	.short	0x00ff


	//----- nvinfo : EIATTR_MERCURY_ISA_VERSION
	.align		4
        /*0070*/ 	.byte	0x03, 0x5f
        /*0072*/ 	.short	0x0101


	//----- nvinfo : EIATTR_VRC_CTA_INIT_COUNT
	.align		4
        /*0074*/ 	.byte	0x02, 0x4a
	.zero		1
	.zero		1


	//----- nvinfo : EIATTR_EXIT_INSTR_OFFSETS
	.align		4
        /*0078*/ 	.byte	0x04, 0x1c
        /*007a*/ 	.short	(.L_23 - .L_22)


	//   ....[0]....
.L_22:
        /*007c*/ 	.word	0x000000d0


	//   ....[1]....
        /*0080*/ 	.word	0x00000490


	//----- nvinfo : EIATTR_CRS_STACK_SIZE
	.align		4
.L_23:
        /*0084*/ 	.byte	0x04, 0x1e
        /*0086*/ 	.short	(.L_25 - .L_24)
.L_24:
        /*0088*/ 	.word	0x00000000


	//----- nvinfo : EIATTR_CBANK_PARAM_SIZE
	.align		4
.L_25:
        /*008c*/ 	.byte	0x03, 0x19
        /*008e*/ 	.short	0x0024


	//----- nvinfo : EIATTR_PARAM_CBANK
	.align		4
        /*0090*/ 	.byte	0x04, 0x0a
        /*0092*/ 	.short	(.L_27 - .L_26)
	.align		4
.L_26:
        /*0094*/ 	.word	index@(.nv.constant0._Z33affine_grid_generator_kernel_fp16PKfS0_P6__halfiii)
        /*0098*/ 	.short	0x0380
        /*009a*/ 	.short	0x0024


	//----- nvinfo : EIATTR_SW_WAR
	.align		4
.L_27:
        /*009c*/ 	.byte	0x04, 0x36
        /*009e*/ 	.short	(.L_29 - .L_28)
.L_28:
        /*00a0*/ 	.word	0x00000008
.L_29:


//--------------------- .nv.callgraph             --------------------------
	.section	.nv.callgraph,"",@"SHT_CUDA_CALLGRAPH"
	.align	4
	.sectionentsize	8
	.align		4
        /*0000*/ 	.word	0x00000000
	.align		4
        /*0004*/ 	.word	0xffffffff
	.align		4
        /*0008*/ 	.word	0x00000000
	.align		4
        /*000c*/ 	.word	0xfffffffe
	.align		4
        /*0010*/ 	.word	0x00000000
	.align		4
        /*0014*/ 	.word	0xfffffffd
	.align		4
        /*0018*/ 	.word	0x00000000
	.align		4
        /*001c*/ 	.word	0xfffffffc


//--------------------- .text._Z33affine_grid_generator_kernel_fp16PKfS0_P6__halfiii --------------------------
	.section	.text._Z33affine_grid_generator_kernel_fp16PKfS0_P6__halfiii,"ax",@progbits
	.align	128
        .global         _Z33affine_grid_generator_kernel_fp16PKfS0_P6__halfiii
        .type           _Z33affine_grid_generator_kernel_fp16PKfS0_P6__halfiii,@function
        .size           _Z33affine_grid_generator_kernel_fp16PKfS0_P6__halfiii,(.L_x_16 - _Z33affine_grid_generator_kernel_fp16PKfS0_P6__halfiii)
        .other          _Z33affine_grid_generator_kernel_fp16PKfS0_P6__halfiii,@"STO_CUDA_ENTRY STV_DEFAULT"
_Z33affine_grid_generator_kernel_fp16PKfS0_P6__halfiii:
.text._Z33affine_grid_generator_kernel_fp16PKfS0_P6__halfiii:
[----:B------:R-:W-:Y:S01]  /*0000*/  LDC R1, c[0x0][0x37c] ;  /* 0x0000df00ff017b82 */ /* 0x000fe20000000800 */
[----:B------:R-:W0:Y:S07]  /*0010*/  S2R R3, SR_TID.X ;  /* 0x0000000000037919 */ /* 0x000e2e0000002100 */
[----:B------:R-:W1:Y:S01]  /*0020*/  LDC R5, c[0x0][0x364] ;  /* 0x0000d900ff057b82 */ /* 0x000e620000000800 */
[----:B------:R-:W2:Y:S01]  /*0030*/  LDCU UR6, c[0x0][0x3a0] ;  /* 0x00007400ff0677ac */ /* 0x000ea20008000800 */
[----:B------:R-:W1:Y:S01]  /*0040*/  S2R R0, SR_TID.Y ;  /* 0x0000000000007919 */ /* 0x000e620000002200 */
[----:B------:R-:W3:Y:S05]  /*0050*/  LDCU UR7, c[0x0][0x39c] ;  /* 0x00007380ff0777ac */ /* 0x000eea0008000800 */
[----:B------:R-:W0:Y:S08]  /*0060*/  S2UR UR5, SR_CTAID.X ;  /* 0x00000000000579c3 */ /* 0x000e300000002500 */
[----:B------:R-:W0:Y:S08]  /*0070*/  LDC R2, c[0x0][0x360] ;  /* 0x0000d800ff027b82 */ /* 0x000e300000000800 */
[----:B------:R-:W1:Y:S01]  /*0080*/  S2UR UR4, SR_CTAID.Y ;  /* 0x00000000000479c3 */ /* 0x000e620000002600 */
[----:B0-----:R-:W-:-:S05]  /*0090*/  IMAD R2, R2, UR5, R3 ;  /* 0x0000000502027c24 */ /* 0x001fca000f8e0203 */
[----:B--2---:R-:W-:Y:S01]  /*00a0*/  ISETP.GE.AND P0, PT, R2, UR6, PT ;  /* 0x0000000602007c0c */ /* 0x004fe2000bf06270 */
[----:B-1----:R-:W-:-:S05]  /*00b0*/  IMAD R5, R5, UR4, R0 ;  /* 0x0000000405057c24 */ /* 0x002fca000f8e0200 */
[----:B---3--:R-:W-:-:S13]  /*00c0*/  ISETP.GE.OR P0, PT, R5, UR7, P0 ;  /* 0x0000000705007c0c */ /* 0x008fda0008706670 */
[----:B------:R-:W-:Y:S05]  /*00d0*/  @P0 EXIT ;  /* 0x000000000000094d */ /* 0x000fea0003800000 */
[----:B------:R-:W-:Y:S01]  /*00e0*/  I2FP.F32.S32 R3, UR6 ;  /* 0x0000000600037c45 */ /* 0x000fe20008201400 */
[----:B------:R-:W-:Y:S01]  /*00f0*/  BSSY.RECONVERGENT B0, `(.L_x_0) ;  /* 0x000000e000007945 */ /* 0x000fe20003800200 */
[----:B------:R-:W-:Y:S02]  /*0100*/  I2FP.F32.S32 R0, R2 ;  /* 0x0000000200007245 */ /* 0x000fe40000201400 */
[----:B------:R-:W0:Y:S03]  /*0110*/  MUFU.RCP R4, R3 ;  /* 0x0000000300047308 */ /* 0x000e260000001000 */
[----:B------:R-:W-:-:S05]  /*0120*/  FADD R0, R0, 0.5 ;  /* 0x3f00000000007421 */ /* 0x000fca0000000000 */
[----:B------:R-:W1:Y:S01]  /*0130*/  FCHK P0, R0, R3 ;  /* 0x0000000300007302 */ /* 0x000e620000000000 */
[----:B0-----:R-:W-:-:S04]  /*0140*/  FFMA R7, -R3, R4, 1 ;  /* 0x3f80000003077423 */ /* 0x001fc80000000104 */
[----:B------:R-:W-:-:S04]  /*0150*/  FFMA R7, R4, R7, R4 ;  /* 0x0000000704077223 */ /* 0x000fc80000000004 */
[----:B------:R-:W-:-:S04]  /*0160*/  FFMA R4, R0, R7, RZ ;  /* 0x0000000700047223 */ /* 0x000fc800000000ff */
[----:B------:R-:W-:-:S04]  /*0170*/  FFMA R6, -R3, R4, R0 ;  /* 0x0000000403067223 */ /* 0x000fc80000000100 */
[----:B------:R-:W-:Y:S01]  /*0180*/  FFMA R4, R7, R6, R4 ;  /* 0x0000000607047223 */ /* 0x000fe20000000004 */
[----:B-1----:R-:W-:Y:S06]  /*0190*/  @!P0 BRA `(.L_x_1) ;  /* 0x00000000000c8947 */ /* 0x002fec0003800000 */
[----:B------:R-:W-:-:S07]  /*01a0*/  MOV R6, 0x1c0 ;  /* 0x000001c000067802 */ /* 0x000fce0000000f00 */
[----:B------:R-:W-:Y:S05]  /*01b0*/  CALL.REL.NOINC `($__internal_0_$__cuda_sm3x_div_rn_noftz_f32_slowpath) ;  /* 0x0000000000b87944 */ /* 0x000fea0003c00000 */
[----:B------:R-:W-:-:S07]  /*01c0*/  IMAD.MOV.U32 R4, RZ, RZ, R0 ;  /* 0x000000ffff047224 */ /* 0x000fce00078e0000 */
.L_x_1:
[----:B------:R-:W-:Y:S05]  /*01d0*/  BSYNC.RECONVERGENT B0 ;  /* 0x0000000000007941 */ /* 0x000fea0003800200 */
.L_x_0:
[----:B------:R-:W0:Y:S01]  /*01e0*/  LDCU UR4, c[0x0][0x39c] ;  /* 0x00007380ff0477ac */ /* 0x000e220008000800 */
[----:B------:R-:W-:Y:S01]  /*01f0*/  I2FP.F32.U32 R0, R5 ;  /* 0x0000000500007245 */ /* 0x000fe20000201000 */
[----:B------:R-:W-:Y:S04]  /*0200*/  BSSY.RECONVERGENT B0, `(.L_x_2) ;  /* 0x000000f000007945 */ /* 0x000fe80003800200 */
[----:B------:R-:W-:Y:S01]  /*0210*/  FADD R0, R0, 0.5 ;  /* 0x3f00000000007421 */ /* 0x000fe20000000000 */
[----:B0-----:R-:W-:Y:S01]  /*0220*/  I2FP.F32.U32 R3, UR4 ;  /* 0x0000000400037c45 */ /* 0x001fe20008201000 */
[----:B------:R-:W0:Y:S03]  /*0230*/  LDCU.64 UR4, c[0x0][0x358] ;  /* 0x00006b00ff0477ac */ /* 0x000e260008000a00 */
[----:B------:R-:W1:Y:S08]  /*0240*/  MUFU.RCP R6, R3 ;  /* 0x0000000300067308 */ /* 0x000e700000001000 */
[----:B------:R-:W2:Y:S01]  /*0250*/  FCHK P0, R0, R3 ;  /* 0x0000000300007302 */ /* 0x000ea20000000000 */
[----:B-1----:R-:W-:-:S04]  /*0260*/  FFMA R7, -R3, R6, 1 ;  /* 0x3f80000003077423 */ /* 0x002fc80000000106 */
[----:B------:R-:W-:-:S04]  /*0270*/  FFMA R7, R6, R7, R6 ;  /* 0x0000000706077223 */ /* 0x000fc80000000006 */
[----:B------:R-:W-:-:S04]  /*0280*/  FFMA R6, R0, R7, RZ ;  /* 0x0000000700067223 */ /* 0x000fc800000000ff */
[----:B------:R-:W-:-:S04]  /*0290*/  FFMA R8, -R3, R6, R0 ;  /* 0x0000000603087223 */ /* 0x000fc80000000100 */
[----:B------:R-:W-:Y:S01]  /*02a0*/  FFMA R10, R7, R8, R6 ;  /* 0x00000008070a7223 */ /* 0x000fe20000000006 */
[----:B0-2---:R-:W-:Y:S06]  /*02b0*/  @!P0 BRA `(.L_x_3) ;  /* 0x00000000000c8947 */ /* 0x005fec0003800000 */
[----:B------:R-:W-:-:S07]  /*02c0*/  MOV R6, 0x2e0 ;  /* 0x000002e000067802 */ /* 0x000fce0000000f00 */
[----:B------:R-:W-:Y:S05]  /*02d0*/  CALL.REL.NOINC `($__internal_0_$__cuda_sm3x_div_rn_noftz_f32_slowpath) ;  /* 0x0000000000707944 */ /* 0x000fea0003c00000 */
[----:B------:R-:W-:-:S07]  /*02e0*/  IMAD.MOV.U32 R10, RZ, RZ, R0 ;  /* 0x000000ffff0a7224 */ /* 0x000fce00078e0000 */
.L_x_3:
[----:B------:R-:W-:Y:S05]  /*02f0*/  BSYNC.RECONVERGENT B0 ;  /* 0x0000000000007941 */ /* 0x000fea0003800200 */
.L_x_2:
[----:B------:R-:W0:Y:S01]  /*0300*/  LDC.64 R8, c[0x0][0x388] ;  /* 0x0000e200ff087b82 */ /* 0x000e220000000a00 */
[----:B------:R-:W1:Y:S07]  /*0310*/  LDCU UR6, c[0x0][0x3a0] ;  /* 0x00007400ff0677ac */ /* 0x000e6e0008000800 */
[----:B------:R-:W2:Y:S01]  /*0320*/  LDC.64 R6, c[0x0][0x390] ;  /* 0x0000e400ff067b82 */ /* 0x000ea20000000a00 */
[----:B0-----:R-:W3:Y:S04]  /*0330*/  LDG.E R11, desc[UR4][R8.64+0x4] ;  /* 0x00000404080b7981 */ /* 0x001ee8000c1e1900 */
[----:B------:R-:W4:Y:S04]  /*0340*/  LDG.E R17, desc[UR4][R8.64+0x10] ;  /* 0x0000100408117981 */ /* 0x000f28000c1e1900 */
[----:B------:R-:W5:Y:S04]  /*0350*/  LDG.E R3, desc[UR4][R8.64] ;  /* 0x0000000408037981 */ /* 0x000f68000c1e1900 */
[----:B------:R-:W5:Y:S04]  /*0360*/  LDG.E R15, desc[UR4][R8.64+0xc] ;  /* 0x00000c04080f7981 */ /* 0x000f68000c1e1900 */
[----:B------:R-:W5:Y:S04]  /*0370*/  LDG.E R13, desc[UR4][R8.64+0x8] ;  /* 0x00000804080d7981 */ /* 0x000f68000c1e1900 */
[----:B------:R-:W5:Y:S01]  /*0380*/  LDG.E R19, desc[UR4][R8.64+0x14] ;  /* 0x0000140408137981 */ /* 0x000f62000c1e1900 */
[----:B-1----:R-:W-:-:S04]  /*0390*/  IMAD R2, R5, UR6, R2 ;  /* 0x0000000605027c24 */ /* 0x002fc8000f8e0202 */
[----:B------:R-:W-:-:S04]  /*03a0*/  IMAD.SHL.U32 R5, R2, 0x2, RZ ;  /* 0x0000000202057824 */ /* 0x000fc800078e00ff */
[----:B--2---:R-:W-:-:S04]  /*03b0*/  IMAD.WIDE R6, R5, 0x2, R6 ;  /* 0x0000000205067825 */ /* 0x004fc800078e0206 */
[-C--:B---3--:R-:W-:Y:S01]  /*03c0*/  FMUL R0, R11, R10.reuse ;  /* 0x0000000a0b007220 */ /* 0x088fe20000400000 */
[----:B----4-:R-:W-:-:S03]  /*03d0*/  FMUL R10, R17, R10 ;  /* 0x0000000a110a7220 */ /* 0x010fc60000400000 */
[-C--:B-----5:R-:W-:Y:S01]  /*03e0*/  FFMA R0, R3, R4.reuse, R0 ;  /* 0x0000000403007223 */ /* 0x0a0fe20000000000 */
[----:B------:R-:W-:Y:S02]  /*03f0*/  IMAD.MOV.U32 R3, RZ, RZ, 0x40000000 ;  /* 0x40000000ff037424 */ /* 0x000fe400078e00ff */
[----:B------:R-:W-:Y:S01]  /*0400*/  FFMA R10, R15, R4, R10 ;  /* 0x000000040f0a7223 */ /* 0x000fe2000000000a */
[----:B------:R-:W-:-:S03]  /*0410*/  FADD R0, R0, R13 ;  /* 0x0000000d00007221 */ /* 0x000fc60000000000 */
[----:B------:R-:W-:Y:S01]  /*0420*/  FADD R10, R10, R19 ;  /* 0x000000130a0a7221 */ /* 0x000fe20000000000 */
[----:B------:R-:W-:-:S03]  /*0430*/  FFMA R0, R0, R3, -1 ;  /* 0xbf80000000007423 */ /* 0x000fc60000000003 */
[----:B------:R-:W-:-:S05]  /*0440*/  FFMA R3, R10, R3, -1 ;  /* 0xbf8000000a037423 */ /* 0x000fca0000000003 */
[----:B------:R-:W-:-:S04]  /*0450*/  F2FP.F16.F32.PACK_AB R0, R3, R0 ;  /* 0x000000000300723e */ /* 0x000fc800000000ff */
[----:B------:R-:W-:Y:S01]  /*0460*/  PRMT R3, R0, 0x7632, R3 ;  /* 0x0000763200037816 */ /* 0x000fe20000000003 */
[----:B------:R-:W-:Y:S04]  /*0470*/  STG.E.U16 desc[UR4][R6.64], R0 ;  /* 0x0000000006007986 */ /* 0x000fe8000c101504 */
[----:B------:R-:W-:Y:S01]  /*0480*/  STG.E.U16 desc[UR4][R6.64+0x2], R3 ;  /* 0x0000020306007986 */ /* 0x000fe2000c101504 */
[----:B------:R-:W-:Y:S05]  /*0490*/  EXIT ;  /* 0x000000000000794d */ /* 0x000fea0003800000 */
        .weak           $__internal_0_$__cuda_sm3x_div_rn_noftz_f32_slowpath
        .type           $__internal_0_$__cuda_sm3x_div_rn_noftz_f32_slowpath,@function
        .size           $__internal_0_$__cuda_sm3x_div_rn_noftz_f32_slowpath,(.L_x_16 - $__internal_0_$__cuda_sm3x_div_rn_noftz_f32_slowpath)
$__internal_0_$__cuda_sm3x_div_rn_noftz_f32_slowpath:
[----:B------:R-:W-:Y:S01]  /*04a0*/  SHF.R.U32.HI R8, RZ, 0x17, R3 ;  /* 0x00000017ff087819 */ /* 0x000fe20000011603 */
[----:B------:R-:W-:Y:S01]  /*04b0*/  BSSY.RECONVERGENT B1, `(.L_x_4) ;  /* 0x0000062000017945 */ /* 0x000fe20003800200 */
[----:B------:R-:W-:Y:S02]  /*04c0*/  SHF.R.U32.HI R7, RZ, 0x17, R0 ;  /* 0x00000017ff077819 */ /* 0x000fe40000011600 */
[----:B------:R-:W-:Y:S02]  /*04d0*/  LOP3.LUT R12, R8, 0xff, RZ, 0xc0, !PT ;  /* 0x000000ff080c7812 */ /* 0x000fe400078ec0ff */
[----:B------:R-:W-:-:S03]  /*04e0*/  LOP3.LUT R10, R7, 0xff, RZ, 0xc0, !PT ;  /* 0x000000ff070a7812 */ /* 0x000fc600078ec0ff */
[----:B------:R-:W-:Y:S02]  /*04f0*/  VIADD R9, R12, 0xffffffff ;  /* 0xffffffff0c097836 */ /* 0x000fe40000000000 */
[----:B------:R-:W-:-:S03]  /*0500*/  VIADD R8, R10, 0xffffffff ;  /* 0xffffffff0a087836 */ /* 0x000fc60000000000 */
[----:B------:R-:W-:-:S04]  /*0510*/  ISETP.GT.U32.AND P0, PT, R9, 0xfd, PT ;  /* 0x000000fd0900780c */ /* 0x000fc80003f04070 */
[----:B------:R-:W-:-:S13]  /*0520*/  ISETP.GT.U32.OR P0, PT, R8, 0xfd, P0 ;  /* 0x000000fd0800780c */ /* 0x000fda0000704470 */
[----:B------:R-:W-:Y:S01]  /*0530*/  @!P0 IMAD.MOV.U32 R7, RZ, RZ, RZ ;  /* 0x000000ffff078224 */ /* 0x000fe200078e00ff */
[----:B------:R-:W-:Y:S06]  /*0540*/  @!P0 BRA `(.L_x_5) ;  /* 0x00000000005c8947 */ /* 0x000fec0003800000 */
[----:B------:R-:W-:Y:S02]  /*0550*/  FSETP.GTU.FTZ.AND P0, PT, |R0|, +INF , PT ;  /* 0x7f8000000000780b */ /* 0x000fe40003f1c200 */
[----:B------:R-:W-:-:S04]  /*0560*/  FSETP.GTU.FTZ.AND P1, PT, |R3|, +INF , PT ;  /* 0x7f8000000300780b */ /* 0x000fc80003f3c200 */
[----:B------:R-:W-:-:S13]  /*0570*/  PLOP3.LUT P0, PT, P0, P1, PT, 0xf8, 0x8f ;  /* 0x00000000008f781c */ /* 0x000fda0000703f70 */
[----:B------:R-:W-:Y:S05]  /*0580*/  @P0 BRA `(.L_x_6) ;  /* 0x00000004004c0947 */ /* 0x000fea0003800000 */
[----:B------:R-:W-:-:S13]  /*0590*/  LOP3.LUT P0, RZ, R3, 0x7fffffff, R0, 0xc8, !PT ;  /* 0x7fffffff03ff7812 */ /* 0x000fda000780c800 */
[----:B------:R-:W-:Y:S05]  /*05a0*/  @!P0 BRA `(.L_x_7) ;  /* 0x00000004003c8947 */ /* 0x000fea0003800000 */
[C---:B------:R-:W-:Y:S02]  /*05b0*/  FSETP.NEU.FTZ.AND P2, PT, |R0|.reuse, +INF , PT ;  /* 0x7f8000000000780b */ /* 0x040fe40003f5d200 */
[----:B------:R-:W-:Y:S02]  /*05c0*/  FSETP.NEU.FTZ.AND P1, PT, |R3|, +INF , PT ;  /* 0x7f8000000300780b */ /* 0x000fe40003f3d200 */
[----:B------:R-:W-:-:S11]  /*05d0*/  FSETP.NEU.FTZ.AND P0, PT, |R0|, +INF , PT ;  /* 0x7f8000000000780b */ /* 0x000fd60003f1d200 */
[----:B------:R-:W-:Y:S05]  /*05e0*/  @!P1 BRA !P2, `(.L_x_7) ;  /* 0x00000004002c9947 */ /* 0x000fea0005000000 */
[----:B------:R-:W-:-:S04]  /*05f0*/  LOP3.LUT P2, RZ, R0, 0x7fffffff, RZ, 0xc0, !PT ;  /* 0x7fffffff00ff7812 */ /* 0x000fc8000784c0ff */
[----:B------:R-:W-:-:S13]  /*0600*/  PLOP3.LUT P1, PT, P1, P2, PT, 0x2f, 0xf2 ;  /* 0x0000000000f2781c */ /* 0x000fda0000f24577 */
[----:B------:R-:W-:Y:S05]  /*0610*/  @P1 BRA `(.L_x_8) ;  /* 0x0000000400181947 */ /* 0x000fea0003800000 */
[----:B------:R-:W-:-:S04]  /*0620*/  LOP3.LUT P1, RZ, R3, 0x7fffffff, RZ, 0xc0, !PT ;  /* 0x7fffffff03ff7812 */ /* 0x000fc8000782c0ff */
[----:B------:R-:W-:-:S13]  /*0630*/  PLOP3.LUT P0, PT, P0, P1, PT, 0x2f, 0xf2 ;  /* 0x0000000000f2781c */ /* 0x000fda0000702577 */
[----:B------:R-:W-:Y:S05]  /*0640*/  @P0 BRA `(.L_x_9) ;  /* 0x0000000400000947 */ /* 0x000fea0003800000 */
[----:B------:R-:W-:Y:S02]  /*0650*/  ISETP.GE.AND P0, PT, R8, RZ, PT ;  /* 0x000000ff0800720c */ /* 0x000fe40003f06270 */
[----:B------:R-:W-:-:S11]  /*0660*/  ISETP.GE.AND P1, PT, R9, RZ, PT ;  /* 0x000000ff0900720c */ /* 0x000fd60003f26270 */
[----:B------:R-:W-:Y:S02]  /*0670*/  @P0 IMAD.MOV.U32 R7, RZ, RZ, RZ ;  /* 0x000000ffff070224 */ /* 0x000fe400078e00ff */
[----:B------:R-:W-:Y:S01]  /*0680*/  @!P0 FFMA R0, R0, 1.84467440737095516160e+19, RZ ;  /* 0x5f80000000008823 */ /* 0x000fe200000000ff */
[----:B------:R-:W-:Y:S02]  /*0690*/  @!P0 IMAD.MOV.U32 R7, RZ, RZ, -0x40 ;  /* 0xffffffc0ff078424 */ /* 0x000fe400078e00ff */
[----:B------:R-:W-:Y:S02]  /*06a0*/  @!P1 FFMA R3, R3, 1.84467440737095516160e+19, RZ ;  /* 0x5f80000003039823 */ /* 0x000fe400000000ff */
[----:B------:R-:W-:-:S07]  /*06b0*/  @!P1 VIADD R7, R7, 0x40 ;  /* 0x0000004007079836 */ /* 0x000fce0000000000 */
.L_x_5:
[----:B------:R-:W-:Y:S01]  /*06c0*/  LEA R8, R12, 0xc0800000, 0x17 ;  /* 0xc08000000c087811 */ /* 0x000fe200078eb8ff */
[----:B------:R-:W-:Y:S03]  /*06d0*/  BSSY.RECONVERGENT B2, `(.L_x_10) ;  /* 0x0000036000027945 */ /* 0x000fe60003800200 */
[----:B------:R-:W-:Y:S01]  /*06e0*/  IADD3 R8, PT, PT, -R8, R3, RZ ;  /* 0x0000000308087210 */ /* 0x000fe20007ffe1ff */
[----:B------:R-:W-:-:S03]  /*06f0*/  VIADD R3, R10, 0xffffff81 ;  /* 0xffffff810a037836 */ /* 0x000fc60000000000 */
[----:B------:R0:W1:Y:S01]  /*0700*/  MUFU.RCP R9, R8 ;  /* 0x0000000800097308 */ /* 0x0000620000001000 */
[----:B------:R-:W-:Y:S01]  /*0710*/  FADD.FTZ R11, -R8, -RZ ;  /* 0x800000ff080b7221 */ /* 0x000fe20000010100 */
[C---:B------:R-:W-:Y:S01]  /*0720*/  IMAD R0, R3.reuse, -0x800000, R0 ;  /* 0xff80000003007824 */ /* 0x040fe200078e0200 */
[----:B0-----:R-:W-:-:S05]  /*0730*/  IADD3 R8, PT, PT, R3, 0x7f, -R12 ;  /* 0x0000007f03087810 */ /* 0x001fca0007ffe80c */
[----:B------:R-:W-:Y:S02]  /*0740*/  IMAD.IADD R8, R8, 0x1, R7 ;  /* 0x0000000108087824 */ /* 0x000fe400078e0207 */
[----:B-1----:R-:W-:-:S04]  /*0750*/  FFMA R10, R9, R11, 1 ;  /* 0x3f800000090a7423 */ /* 0x002fc8000000000b */
[----:B------:R-:W-:-:S04]  /*0760*/  FFMA R14, R9, R10, R9 ;  /* 0x0000000a090e7223 */ /* 0x000fc80000000009 */
[----:B------:R-:W-:-:S04]  /*0770*/  FFMA R9, R0, R14, RZ ;  /* 0x0000000e00097223 */ /* 0x000fc800000000ff */
[----:B------:R-:W-:-:S04]  /*0780*/  FFMA R10, R11, R9, R0 ;  /* 0x000000090b0a7223 */ /* 0x000fc80000000000 */
[----:B------:R-:W-:-:S04]  /*0790*/  FFMA R9, R14, R10, R9 ;  /* 0x0000000a0e097223 */ /* 0x000fc80000000009 */
[----:B------:R-:W-:-:S04]  /*07a0*/  FFMA R10, R11, R9, R0 ;  /* 0x000000090b0a7223 */ /* 0x000fc80000000000 */
[----:B------:R-:W-:-:S05]  /*07b0*/  FFMA R0, R14, R10, R9 ;  /* 0x0000000a0e007223 */ /* 0x000fca0000000009 */
[----:B------:R-:W-:-:S04]  /*07c0*/  SHF.R.U32.HI R3, RZ, 0x17, R0 ;  /* 0x00000017ff037819 */ /* 0x000fc80000011600 */
[----:B------:R-:W-:-:S05]  /*07d0*/  LOP3.LUT R3, R3, 0xff, RZ, 0xc0, !PT ;  /* 0x000000ff03037812 */ /* 0x000fca00078ec0ff */
[----:B------:R-:W-:-:S04]  /*07e0*/  IMAD.IADD R11, R3, 0x1, R8 ;  /* 0x00000001030b7824 */ /* 0x000fc800078e0208 */
[----:B------:R-:W-:-:S05]  /*07f0*/  VIADD R3, R11, 0xffffffff ;  /* 0xffffffff0b037836 */ /* 0x000fca0000000000 */
[----:B------:R-:W-:-:S13]  /*0800*/  ISETP.GE.U32.AND P0, PT, R3, 0xfe, PT ;  /* 0x000000fe0300780c */ /* 0x000fda0003f06070 */
[----:B------:R-:W-:Y:S05]  /*0810*/  @!P0 BRA `(.L_x_11) ;  /* 0x0000000000808947 */ /* 0x000fea0003800000 */
[----:B------:R-:W-:-:S13]  /*0820*/  ISETP.GT.AND P0, PT, R11, 0xfe, PT ;  /* 0x000000fe0b00780c */ /* 0x000fda0003f04270 */
[----:B------:R-:W-:Y:S05]  /*0830*/  @P0 BRA `(.L_x_12) ;  /* 0x00000000006c0947 */ /* 0x000fea0003800000 */
[----:B------:R-:W-:-:S13]  /*0840*/  ISETP.GE.AND P0, PT, R11, 0x1, PT ;  /* 0x000000010b00780c */ /* 0x000fda0003f06270 */
[----:B------:R-:W-:Y:S05]  /*0850*/  @P0 BRA `(.L_x_13) ;  /* 0x0000000000740947 */ /* 0x000fea0003800000 */
[----:B------:R-:W-:Y:S02]  /*0860*/  ISETP.GE.AND P0, PT, R11, -0x18, PT ;  /* 0xffffffe80b00780c */ /* 0x000fe40003f06270 */
[----:B------:R-:W-:-:S11]  /*0870*/  LOP3.LUT R0, R0, 0x80000000, RZ, 0xc0, !PT ;  /* 0x8000000000007812 */ /* 0x000fd600078ec0ff */
[----:B------:R-:W-:Y:S05]  /*0880*/  @!P0 BRA `(.L_x_13) ;  /* 0x0000000000688947 */ /* 0x000fea0003800000 */
[CCC-:B------:R-:W-:Y:S01]  /*0890*/  FFMA.RZ R3, R14.reuse, R10.reuse, R9.reuse ;  /* 0x0000000a0e037223 */ /* 0x1c0fe2000000c009 */
[CCC-:B------:R-:W-:Y:S01]  /*08a0*/  FFMA.RM R8, R14.reuse, R10.reuse, R9.reuse ;  /* 0x0000000a0e087223 */ /* 0x1c0fe20000004009 */
[C---:B------:R-:W-:Y:S02]  /*08b0*/  ISETP.NE.AND P2, PT, R11.reuse, RZ, PT ;  /* 0x000000ff0b00720c */ /* 0x040fe40003f45270 */
[----:B------:R-:W-:Y:S02]  /*08c0*/  ISETP.NE.AND P1, PT, R11, RZ, PT ;  /* 0x000000ff0b00720c */ /* 0x000fe40003f25270 */
[----:B------:R-:W-:Y:S01]  /*08d0*/  LOP3.LUT R7, R3, 0x7fffff, RZ, 0xc0, !PT ;  /* 0x007fffff03077812 */ /* 0x000fe200078ec0ff */
[----:B------:R-:W-:Y:S01]  /*08e0*/  FFMA.RP R3, R14, R10, R9 ;  /* 0x0000000a0e037223 */ /* 0x000fe20000008009 */
[C---:B------:R-:W-:Y:S01]  /*08f0*/  VIADD R10, R11.reuse, 0x20 ;  /* 0x000000200b0a7836 */ /* 0x040fe20000000000 */
[----:B------:R-:W-:Y:S02]  /*0900*/  IADD3 R9, PT, PT, -R11, RZ, RZ ;  /* 0x000000ff0b097210 */ /* 0x000fe40007ffe1ff */
[----:B------:R-:W-:-:S02]  /*0910*/  LOP3.LUT R7, R7, 0x800000, RZ, 0xfc, !PT ;  /* 0x0080000007077812 */ /* 0x000fc400078efcff */
[----:B------:R-:W-:Y:S02]  /*0920*/  FSETP.NEU.FTZ.AND P0, PT, R3, R8, PT ;  /* 0x000000080300720b */ /* 0x000fe40003f1d000 */
[----:B------:R-:W-:Y:S02]  /*0930*/  SHF.L.U32 R10, R7, R10, RZ ;  /* 0x0000000a070a7219 */ /* 0x000fe400000006ff */
[----:B------:R-:W-:Y:S02]  /*0940*/  SEL R8, R9, RZ, P2 ;  /* 0x000000ff09087207 */ /* 0x000fe40001000000 */
[----:B------:R-:W-:Y:S02]  /*0950*/  ISETP.NE.AND P1, PT, R10, RZ, P1 ;  /* 0x000000ff0a00720c */ /* 0x000fe40000f25270 */
[----:B------:R-:W-:Y:S02]  /*0960*/  SHF.R.U32.HI R8, RZ, R8, R7 ;  /* 0x00000008ff087219 */ /* 0x000fe40000011607 */
[----:B------:R-:W-:-:S02]  /*0970*/  PLOP3.LUT P0, PT, P0, P1, PT, 0xf8, 0x8f ;  /* 0x00000000008f781c */ /* 0x000fc40000703f70 */
[----:B------:R-:W-:Y:S02]  /*0980*/  SHF.R.U32.HI R10, RZ, 0x1, R8 ;  /* 0x00000001ff0a7819 */ /* 0x000fe40000011608 */
[----:B------:R-:W-:-:S04]  /*0990*/  SEL R3, RZ, 0x1, !P0 ;  /* 0x00000001ff037807 */ /* 0x000fc80004000000 */
[----:B------:R-:W-:-:S04]  /*09a0*/  LOP3.LUT R3, R3, 0x1, R10, 0xf8, !PT ;  /* 0x0000000103037812 */ /* 0x000fc800078ef80a */
[----:B------:R-:W-:-:S05]  /*09b0*/  LOP3.LUT R3, R3, R8, RZ, 0xc0, !PT ;  /* 0x0000000803037212 */ /* 0x000fca00078ec0ff */
[----:B------:R-:W-:-:S05]  /*09c0*/  IMAD.IADD R3, R10, 0x1, R3 ;  /* 0x000000010a037824 */ /* 0x000fca00078e0203 */
[----:B------:R-:W-:Y:S01]  /*09d0*/  LOP3.LUT R0, R3, R0, RZ, 0xfc, !PT ;  /* 0x0000000003007212 */ /* 0x000fe200078efcff */
[----:B------:R-:W-:Y:S06]  /*09e0*/  BRA `(.L_x_13) ;  /* 0x0000000000107947 */ /* 0x000fec0003800000 */
.L_x_12:
[----:B------:R-:W-:-:S04]  /*09f0*/  LOP3.LUT R0, R0, 0x80000000, RZ, 0xc0, !PT ;  /* 0x8000000000007812 */ /* 0x000fc800078ec0ff */
[----:B------:R-:W-:Y:S01]  /*0a00*/  LOP3.LUT R0, R0, 0x7f800000, RZ, 0xfc, !PT ;  /* 0x7f80000000007812 */ /* 0x000fe200078efcff */
[----:B------:R-:W-:Y:S06]  /*0a10*/  BRA `(.L_x_13) ;  /* 0x0000000000047947 */ /* 0x000fec0003800000 */
.L_x_11:
[----:B------:R-:W-:-:S07]  /*0a20*/  IMAD R0, R8, 0x800000, R0 ;  /* 0x0080000008007824 */ /* 0x000fce00078e0200 */
.L_x_13:
[----:B------:R-:W-:Y:S05]  /*0a30*/  BSYNC.RECONVERGENT B2 ;  /* 0x0000000000027941 */ /* 0x000fea0003800200 */
.L_x_10:
[----:B------:R-:W-:Y:S05]  /*0a40*/  BRA `(.L_x_14) ;  /* 0x0000000000207947 */ /* 0x000fea0003800000 */
.L_x_9:
[----:B------:R-:W-:-:S04]  /*0a50*/  LOP3.LUT R0, R3, 0x80000000, R0, 0x48, !PT ;  /* 0x8000000003007812 */ /* 0x000fc800078e4800 */
[----:B------:R-:W-:Y:S01]  /*0a60*/  LOP3.LUT R0, R0, 0x7f800000, RZ, 0xfc, !PT ;  /* 0x7f80000000007812 */ /* 0x000fe200078efcff */
[----:B------:R-:W-:Y:S06]  /*0a70*/  BRA `(.L_x_14) ;  /* 0x0000000000147947 */ /* 0x000fec0003800000 */
.L_x_8:
[----:B------:R-:W-:Y:S01]  /*0a80*/  LOP3.LUT R0, R3, 0x80000000, R0, 0x48, !PT ;  /* 0x8000000003007812 */ /* 0x000fe200078e4800 */
[----:B------:R-:W-:Y:S06]  /*0a90*/  BRA `(.L_x_14) ;  /* 0x00000000000c7947 */ /* 0x000fec0003800000 */
.L_x_7:
[----:B------:R-:W0:Y:S01]  /*0aa0*/  MUFU.RSQ R0, -QNAN ;  /* 0xffc0000000007908 */ /* 0x000e220000001400 */
[----:B------:R-:W-:Y:S05]  /*0ab0*/  BRA `(.L_x_14) ;  /* 0x0000000000047947 */ /* 0x000fea0003800000 */
.L_x_6:
[----:B------:R-:W-:-:S07]  /*0ac0*/  FADD.FTZ R0, R0, R3 ;  /* 0x0000000300007221 */ /* 0x000fce0000010000 */
.L_x_14:
[----:B------:R-:W-:Y:S05]  /*0ad0*/  BSYNC.RECONVERGENT B1 ;  /* 0x0000000000017941 */ /* 0x000fea0003800200 */
.L_x_4:
[----:B------:R-:W-:-:S04]  /*0ae0*/  IMAD.MOV.U32 R7, RZ, RZ, 0x0 ;  /* 0x00000000ff077424 */ /* 0x000fc800078e00ff */
[----:B0-----:R-:W-:Y:S05]  /*0af0*/  RET.REL.NODEC R6 `(_Z33affine_grid_generator_kernel_fp16PKfS0_P6__halfiii) ;  /* 0xfffffff406407950 */ /* 0x001fea0003c3ffff */
.L_x_15:
[----:B------:R-:W-:-:S00]  /*0b00*/  BRA `(.L_x_15) ;  /* 0xfffffffc00fc7947 */ /* 0x000fc0000383ffff */
[----:B------:R-:W-:-:S00]  /*0b10*/  NOP ;  /* 0x0000000000007918 */ /* 0x000fc00000000000 */
        /* <DEDUP_REMOVED lines=14> */
.L_x_16:


//--------------------- .nv.shared.reserved.0     --------------------------
	.section	.nv.shared.reserved.0,"aw",@nobits
	.weak		__nv_reservedSMEM_offset_0_alias
	.size		__nv_reservedSMEM_offset_0_alias, 0, 64
	.other		__nv_reservedSMEM_offset_0_alias,@"STO_CUDA_RESERVED_SHARED STV_DEFAULT"
__nv_reservedSMEM_offset_0_alias:
	.zero		0
	.zero		64


//--------------------- .nv.constant0._Z33affine_grid_generator_kernel_fp16PKfS0_P6__halfiii --------------------------
	.section	.nv.constant0._Z33affine_grid_generator_kernel_fp16PKfS0_P6__halfiii,"a",@progbits
	.sectionflags	@""
	.align	4
.nv.constant0._Z33affine_grid_generator_kernel_fp16PKfS0_P6__halfiii:
	.zero		932


//--------------------- SYMBOLS --------------------------

	.type		.nv.reservedSmem.offset0,@object
	.size		.nv.reservedSmem.offset0,0x4
